//
// Generated by NVIDIA NVVM Compiler
//
// Compiler Build ID: CL-36424714
// Cuda compilation tools, release 13.0, V13.0.88
// Based on NVVM 20.0.0
//

.version 9.0
.target sm_100
.address_size 64

	// .globl	_Z15division_kernelPdS_S_ii

.visible .entry _Z15division_kernelPdS_S_ii(
	.param .u64 .ptr .align 1 _Z15division_kernelPdS_S_ii_param_0,
	.param .u64 .ptr .align 1 _Z15division_kernelPdS_S_ii_param_1,
	.param .u64 .ptr .align 1 _Z15division_kernelPdS_S_ii_param_2,
	.param .u32 _Z15division_kernelPdS_S_ii_param_3,
	.param .u32 _Z15division_kernelPdS_S_ii_param_4
)
{
	.reg .pred 	%p<2>;
	.reg .b32 	%r<10>;
	.reg .b64 	%rd<14>;
	.reg .b64 	%fd<7>;

	ld.param.u64 	%rd2, [_Z15division_kernelPdS_S_ii_param_0];
	ld.param.u64 	%rd3, [_Z15division_kernelPdS_S_ii_param_1];
	ld.param.u64 	%rd4, [_Z15division_kernelPdS_S_ii_param_2];
	ld.param.u32 	%r2, [_Z15division_kernelPdS_S_ii_param_3];
	ld.param.u32 	%r3, [_Z15division_kernelPdS_S_ii_param_4];
	cvta.to.global.u64 	%rd5, %rd4;
	cvta.to.global.u64 	%rd6, %rd2;
	cvta.to.global.u64 	%rd7, %rd3;
	mov.u32 	%r4, %tid.x;
	mov.u32 	%r5, %ntid.x;
	mov.u32 	%r6, %ctaid.x;
	mad.lo.s32 	%r7, %r5, %r6, %r4;
	add.s32 	%r1, %r7, 1;
	add.s32 	%r8, %r1, %r3;
	mul.wide.s32 	%rd8, %r3, 8;
	add.s64 	%rd9, %rd7, %rd8;
	ld.global.f64 	%fd1, [%rd9];
	mul.lo.s32 	%r9, %r3, 4097;
	mul.wide.s32 	%rd10, %r9, 8;
	add.s64 	%rd1, %rd6, %rd10;
	ld.global.f64 	%fd2, [%rd1];
	div.rn.f64 	%fd3, %fd1, %fd2;
	add.s64 	%rd11, %rd5, %rd8;
	st.global.f64 	[%rd11], %fd3;
	setp.ge.s32 	%p1, %r8, %r2;
	@%p1 bra 	$L__BB0_2;
	mul.wide.s32 	%rd12, %r1, 8;
	add.s64 	%rd13, %rd1, %rd12;
	ld.global.f64 	%fd4, [%rd13];
	ld.global.f64 	%fd5, [%rd1];
	div.rn.f64 	%fd6, %fd4, %fd5;
	st.global.f64 	[%rd13], %fd6;
$L__BB0_2:
	ret;

}
	// .globl	_Z18elimination_kernelPdS_S_ii
.visible .entry _Z18elimination_kernelPdS_S_ii(
	.param .u64 .ptr .align 1 _Z18elimination_kernelPdS_S_ii_param_0,
	.param .u64 .ptr .align 1 _Z18elimination_kernelPdS_S_ii_param_1,
	.param .u64 .ptr .align 1 _Z18elimination_kernelPdS_S_ii_param_2,
	.param .u32 _Z18elimination_kernelPdS_S_ii_param_3,
	.param .u32 _Z18elimination_kernelPdS_S_ii_param_4
)
{
	.reg .pred 	%p<9>;
	.reg .b32 	%r<17>;
	.reg .b64 	%rd<22>;
	.reg .b64 	%fd<11>;

	ld.param.u64 	%rd5, [_Z18elimination_kernelPdS_S_ii_param_0];
	ld.param.u64 	%rd3, [_Z18elimination_kernelPdS_S_ii_param_1];
	ld.param.u64 	%rd4, [_Z18elimination_kernelPdS_S_ii_param_2];
	ld.param.u32 	%r4, [_Z18elimination_kernelPdS_S_ii_param_3];
	ld.param.u32 	%r5, [_Z18elimination_kernelPdS_S_ii_param_4];
	cvta.to.global.u64 	%rd1, %rd5;
	mov.u32 	%r6, %tid.x;
	mov.u32 	%r7, %ntid.x;
	mov.u32 	%r8, %ctaid.x;
	mad.lo.s32 	%r1, %r7, %r8, %r6;
	mov.u32 	%r9, %tid.y;
	mov.u32 	%r10, %ntid.y;
	mov.u32 	%r11, %ctaid.y;
	mad.lo.s32 	%r2, %r10, %r11, %r9;
	mul.lo.s32 	%r12, %r5, 4097;
	mul.wide.s32 	%rd6, %r12, 8;
	add.s64 	%rd7, %rd1, %rd6;
	mov.b64 	%rd8, 4607182418800017408;
	st.global.u64 	[%rd7], %rd8;
	setp.eq.s32 	%p1, %r2, %r5;
	setp.ge.s32 	%p2, %r2, %r4;
	or.pred  	%p3, %p2, %p1;
	@%p3 bra 	$L__BB1_5;
	setp.ne.s32 	%p4, %r1, 0;
	shl.b32 	%r3, %r2, 12;
	add.s32 	%r13, %r5, %r3;
	mul.wide.s32 	%rd9, %r13, 8;
	add.s64 	%rd2, %rd1, %rd9;
	@%p4 bra 	$L__BB1_3;
	cvta.to.global.u64 	%rd10, %rd4;
	setp.gt.s32 	%p5, %r2, %r5;
	cvta.to.global.u64 	%rd11, %rd3;
	selp.b64 	%rd12, %rd11, %rd10, %p5;
	mul.wide.u32 	%rd13, %r2, 8;
	add.s64 	%rd14, %rd12, %rd13;
	ld.global.f64 	%fd1, [%rd14];
	ld.global.f64 	%fd2, [%rd2];
	mul.wide.s32 	%rd15, %r5, 8;
	add.s64 	%rd16, %rd10, %rd15;
	ld.global.f64 	%fd3, [%rd16];
	mul.f64 	%fd4, %fd2, %fd3;
	sub.f64 	%fd5, %fd1, %fd4;
	st.global.f64 	[%rd14], %fd5;
	mov.b64 	%rd17, 0;
	st.global.u64 	[%rd2], %rd17;
$L__BB1_3:
	setp.le.s32 	%p6, %r1, %r5;
	setp.ge.s32 	%p7, %r1, %r4;
	or.pred  	%p8, %p7, %p6;
	@%p8 bra 	$L__BB1_5;
	add.s32 	%r14, %r3, %r1;
	mul.wide.s32 	%rd18, %r14, 8;
	add.s64 	%rd19, %rd1, %rd18;
	ld.global.f64 	%fd6, [%rd19];
	ld.global.f64 	%fd7, [%rd2];
	shl.b32 	%r15, %r5, 12;
	add.s32 	%r16, %r15, %r1;
	mul.wide.s32 	%rd20, %r16, 8;
	add.s64 	%rd21, %rd1, %rd20;
	ld.global.f64 	%fd8, [%rd21];
	mul.f64 	%fd9, %fd7, %fd8;
	sub.f64 	%fd10, %fd6, %fd9;
	st.global.f64 	[%rd19], %fd10;
$L__BB1_5:
	ret;

}


// ===== COMPILED SASS (sm_100) =====

	.target	sm_100

	.elftype	@"ET_EXEC"


//--------------------- .note.nv.tkinfo           --------------------------
	.section	.note.nv.tkinfo,"",@"SHT_NOTE"
	.sectionflags	@"SHF_NOTE_NV_TKINFO"
	.tkinfo
        /*0018*/ 	.word	0x00000002
        /*0030*/ 	.string	""
        /*0030*/ 	.string	"ptxas"
        /*0030*/ 	.string	"Cuda compilation tools, release 13.0, V13.0.88"
        /*0030*/ 	.string	"Build cuda_13.0.r13.0/compiler.36424714_0"
        /*0030*/ 	.string	"-arch sm_100 -m 64 "



//--------------------- .note.nv.cuinfo           --------------------------
	.section	.note.nv.cuinfo,"",@"SHT_NOTE"
	.sectionflags	@"SHF_NOTE_NV_CUINFO"
        /*0018*/ 	.short	0x0002
        /*001a*/ 	.short	0x0064
        /*001c*/ 	.short	0x0082
	.zero		2


//--------------------- .nv.info                  --------------------------
	.section	.nv.info,"",@"SHT_CUDA_INFO"
	.align	4


	//----- nvinfo : EIATTR_REGCOUNT
	.align		4
        /*0000*/ 	.byte	0x04, 0x2f
        /*0002*/ 	.short	(.L_1 - .L_0)
	.align		4
.L_0:
        /*0004*/ 	.word	index@(_Z15division_kernelPdS_S_ii)
        /*0008*/ 	.word	0x0000001d


	//----- nvinfo : EIATTR_FRAME_SIZE
	.align		4
.L_1:
        /*000c*/ 	.byte	0x04, 0x11
        /*000e*/ 	.short	(.L_3 - .L_2)
	.align		4
.L_2:
        /*0010*/ 	.word	index@($__internal_0_$__cuda_sm20_div_rn_f64_full)
        /*0014*/ 	.word	0x00000000


	//----- nvinfo : EIATTR_FRAME_SIZE
	.align		4
.L_3:
        /*0018*/ 	.byte	0x04, 0x11
        /*001a*/ 	.short	(.L_5 - .L_4)
	.align		4
.L_4:
        /*001c*/ 	.word	index@(_Z15division_kernelPdS_S_ii)
        /*0020*/ 	.word	0x00000000


	//----- nvinfo : EIATTR_REGCOUNT
	.align		4
.L_5:
        /*0024*/ 	.byte	0x04, 0x2f
        /*0026*/ 	.short	(.L_7 - .L_6)
	.align		4
.L_6:
        /*0028*/ 	.word	index@(_Z18elimination_kernelPdS_S_ii)
        /*002c*/ 	.word	0x00000014


	//----- nvinfo : EIATTR_FRAME_SIZE
	.align		4
.L_7:
        /*0030*/ 	.byte	0x04, 0x11
        /*0032*/ 	.short	(.L_9 - .L_8)
	.align		4
.L_8:
        /*0034*/ 	.word	index@(_Z18elimination_kernelPdS_S_ii)
        /*0038*/ 	.word	0x00000000


	//----- nvinfo : EIATTR_MIN_STACK_SIZE
	.align		4
.L_9:
        /*003c*/ 	.byte	0x04, 0x12
        /*003e*/ 	.short	(.L_11 - .L_10)
	.align		4
.L_10:
        /*0040*/ 	.word	index@(_Z18elimination_kernelPdS_S_ii)
        /*0044*/ 	.word	0x00000000


	//----- nvinfo : EIATTR_MIN_STACK_SIZE
	.align		4
.L_11:
        /*0048*/ 	.byte	0x04, 0x12
        /*004a*/ 	.short	(.L_13 - .L_12)
	.align		4
.L_12:
        /*004c*/ 	.word	index@(_Z15division_kernelPdS_S_ii)
        /*0050*/ 	.word	0x00000000
.L_13:


//--------------------- .nv.compat                --------------------------
	.section	.nv.compat,"",@"SHT_CUDA_COMPAT_INFO"
	.align	4
        /*0000*/ 	.byte	0x02, 0x09, 0x00, 0x00, 0x02, 0x02, 0x01, 0x00, 0x02, 0x05, 0x05, 0x00, 0x03, 0x07, 0x01, 0x01
        /*0010*/ 	.byte	0x02, 0x03, 0x00, 0x00, 0x02, 0x06, 0x01, 0x00, 0x04, 0x0b, 0x08, 0x00, 0x01, 0x00, 0x00, 0x00
        /*0020*/ 	.byte	0x00, 0x00, 0x00, 0x00


//--------------------- .nv.info._Z18elimination_kernelPdS_S_ii --------------------------
	.section	.nv.info._Z18elimination_kernelPdS_S_ii,"",@"SHT_CUDA_INFO"
	.sectionflags	@""
	.align	4


	//----- nvinfo : EIATTR_CUDA_API_VERSION
	.align		4
        /*0000*/ 	.byte	0x04, 0x37
        /*0002*/ 	.short	(.L_15 - .L_14)
.L_14:
        /*0004*/ 	.word	0x00000082


	//----- nvinfo : EIATTR_KPARAM_INFO
	.align		4
.L_15:
        /*0008*/ 	.byte	0x04, 0x17
        /*000a*/ 	.short	(.L_17 - .L_16)
.L_16:
        /*000c*/ 	.word	0x00000000
        /*0010*/ 	.short	0x0004
        /*0012*/ 	.short	0x001c
        /*0014*/ 	.byte	0x00, 0xf0, 0x11, 0x00


	//----- nvinfo : EIATTR_KPARAM_INFO
	.align		4
.L_17:
        /*0018*/ 	.byte	0x04, 0x17
        /*001a*/ 	.short	(.L_19 - .L_18)
.L_18:
        /*001c*/ 	.word	0x00000000
        /*0020*/ 	.short	0x0003
        /*0022*/ 	.short	0x0018
        /*0024*/ 	.byte	0x00, 0xf0, 0x11, 0x00


	//----- nvinfo : EIATTR_KPARAM_INFO
	.align		4
.L_19:
        /*0028*/ 	.byte	0x04, 0x17
        /*002a*/ 	.short	(.L_21 - .L_20)
.L_20:
        /*002c*/ 	.word	0x00000000
        /*0030*/ 	.short	0x0002
        /*0032*/ 	.short	0x0010
        /*0034*/ 	.byte	0x00, 0xf5, 0x21, 0x00


	//----- nvinfo : EIATTR_KPARAM_INFO
	.align		4
.L_21:
        /*0038*/ 	.byte	0x04, 0x17
        /*003a*/ 	.short	(.L_23 - .L_22)
.L_22:
        /*003c*/ 	.word	0x00000000
        /*0040*/ 	.short	0x0001
        /*0042*/ 	.short	0x0008
        /*0044*/ 	.byte	0x00, 0xf5, 0x21, 0x00


	//----- nvinfo : EIATTR_KPARAM_INFO
	.align		4
.L_23:
        /*0048*/ 	.byte	0x04, 0x17
        /*004a*/ 	.short	(.L_25 - .L_24)
.L_24:
        /*004c*/ 	.word	0x00000000
        /*0050*/ 	.short	0x0000
        /*0052*/ 	.short	0x0000
        /*0054*/ 	.byte	0x00, 0xf5, 0x21, 0x00


	//----- nvinfo : EIATTR_SPARSE_MMA_MASK
	.align		4
.L_25:
        /*0058*/ 	.byte	0x03, 0x50
        /*005a*/ 	.short	0x0000


	//----- nvinfo : EIATTR_MAXREG_COUNT
	.align		4
        /*005c*/ 	.byte	0x03, 0x1b
        /*005e*/ 	.short	0x00ff


	//----- nvinfo : EIATTR_MERCURY_ISA_VERSION
	.align		4
        /*0060*/ 	.byte	0x03, 0x5f
        /*0062*/ 	.short	0x0101


	//----- nvinfo : EIATTR_VRC_CTA_INIT_COUNT
	.align		4
        /*0064*/ 	.byte	0x02, 0x4a
	.zero		1
	.zero		1


	//----- nvinfo : EIATTR_EXIT_INSTR_OFFSETS
	.align		4
        /*0068*/ 	.byte	0x04, 0x1c
        /*006a*/ 	.short	(.L_27 - .L_26)


	//   ....[0]....
.L_26:
        /*006c*/ 	.word	0x00000130


	//   ....[1]....
        /*0070*/ 	.word	0x00000260


	//   ....[2]....
        /*0074*/ 	.word	0x00000300


	//----- nvinfo : EIATTR_CBANK_PARAM_SIZE
	.align		4
.L_27:
        /*0078*/ 	.byte	0x03, 0x19
        /*007a*/ 	.short	0x0020


	//----- nvinfo : EIATTR_PARAM_CBANK
	.align		4
        /*007c*/ 	.byte	0x04, 0x0a
        /*007e*/ 	.short	(.L_29 - .L_28)
	.align		4
.L_28:
        /*0080*/ 	.word	index@(.nv.constant0._Z18elimination_kernelPdS_S_ii)
        /*0084*/ 	.short	0x0380
        /*0086*/ 	.short	0x0020


	//----- nvinfo : EIATTR_SW_WAR
	.align		4
.L_29:
        /*0088*/ 	.byte	0x04, 0x36
        /*008a*/ 	.short	(.L_31 - .L_30)
.L_30:
        /*008c*/ 	.word	0x00000008
.L_31:


//--------------------- .nv.info._Z15division_kernelPdS_S_ii --------------------------
	.section	.nv.info._Z15division_kernelPdS_S_ii,"",@"SHT_CUDA_INFO"
	.sectionflags	@""
	.align	4


	//----- nvinfo : EIATTR_CUDA_API_VERSION
	.align		4
        /*0000*/ 	.byte	0x04, 0x37
        /*0002*/ 	.short	(.L_33 - .L_32)
.L_32:
        /*0004*/ 	.word	0x00000082


	//----- nvinfo : EIATTR_KPARAM_INFO
	.align		4
.L_33:
        /*0008*/ 	.byte	0x04, 0x17
        /*000a*/ 	.short	(.L_35 - .L_34)
.L_34:
        /*000c*/ 	.word	0x00000000
        /*0010*/ 	.short	0x0004
        /*0012*/ 	.short	0x001c
        /*0014*/ 	.byte	0x00, 0xf0, 0x11, 0x00


	//----- nvinfo : EIATTR_KPARAM_INFO
	.align		4
.L_35:
        /*0018*/ 	.byte	0x04, 0x17
        /*001a*/ 	.short	(.L_37 - .L_36)
.L_36:
        /*001c*/ 	.word	0x00000000
        /*0020*/ 	.short	0x0003
        /*0022*/ 	.short	0x0018
        /*0024*/ 	.byte	0x00, 0xf0, 0x11, 0x00


	//----- nvinfo : EIATTR_KPARAM_INFO
	.align		4
.L_37:
        /*0028*/ 	.byte	0x04, 0x17
        /*002a*/ 	.short	(.L_39 - .L_38)
.L_38:
        /*002c*/ 	.word	0x00000000
        /*0030*/ 	.short	0x0002
        /*0032*/ 	.short	0x0010
        /*0034*/ 	.byte	0x00, 0xf5, 0x21, 0x00


	//----- nvinfo : EIATTR_KPARAM_INFO
	.align		4
.L_39:
        /*0038*/ 	.byte	0x04, 0x17
        /*003a*/ 	.short	(.L_41 - .L_40)
.L_40:
        /*003c*/ 	.word	0x00000000
        /*0040*/ 	.short	0x0001
        /*0042*/ 	.short	0x0008
        /*0044*/ 	.byte	0x00, 0xf5, 0x21, 0x00


	//----- nvinfo : EIATTR_KPARAM_INFO
	.align		4
.L_41:
        /*0048*/ 	.byte	0x04, 0x17
        /*004a*/ 	.short	(.L_43 - .L_42)
.L_42:
        /*004c*/ 	.word	0x00000000
        /*0050*/ 	.short	0x0000
        /*0052*/ 	.short	0x0000
        /*0054*/ 	.byte	0x00, 0xf5, 0x21, 0x00


	//----- nvinfo : EIATTR_SPARSE_MMA_MASK
	.align		4
.L_43:
        /*0058*/ 	.byte	0x03, 0x50
        /*005a*/ 	.short	0x0000


	//----- nvinfo : EIATTR_MAXREG_COUNT
	.align		4
        /*005c*/ 	.byte	0x03, 0x1b
        /*005e*/ 	.short	0x00ff


	//----- nvinfo : EIATTR_MERCURY_ISA_VERSION
	.align		4
        /*0060*/ 	.byte	0x03, 0x5f
        /*0062*/ 	.short	0x0101


	//----- nvinfo : EIATTR_VRC_CTA_INIT_COUNT
	.align		4
        /*0064*/ 	.byte	0x02, 0x4a
	.zero		1
	.zero		1


	//----- nvinfo : EIATTR_EXIT_INSTR_OFFSETS
	.align		4
        /*0068*/ 	.byte	0x04, 0x1c
        /*006a*/ 	.short	(.L_45 - .L_44)


	//   ....[0]....
.L_44:
        /*006c*/ 	.word	0x00000250


	//   ....[1]....
        /*0070*/ 	.word	0x000003c0


	//----- nvinfo : EIATTR_CRS_STACK_SIZE
	.align		4
.L_45:
        /*0074*/ 	.byte	0x04, 0x1e
        /*0076*/ 	.short	(.L_47 - .L_46)
.L_46:
        /*0078*/ 	.word	0x00000000


	//----- nvinfo : EIATTR_CBANK_PARAM_SIZE
	.align		4
.L_47:
        /*007c*/ 	.byte	0x03, 0x19
        /*007e*/ 	.short	0x0020


	//----- nvinfo : EIATTR_PARAM_CBANK
	.align		4
        /*0080*/ 	.byte	0x04, 0x0a
        /*0082*/ 	.short	(.L_49 - .L_48)
	.align		4
.L_48:
        /*0084*/ 	.word	index@(.nv.constant0._Z15division_kernelPdS_S_ii)
        /*0088*/ 	.short	0x0380
        /*008a*/ 	.short	0x0020


	//----- nvinfo : EIATTR_SW_WAR
	.align		4
.L_49:
        /*008c*/ 	.byte	0x04, 0x36
        /*008e*/ 	.short	(.L_51 - .L_50)
.L_50:
        /*0090*/ 	.word	0x00000008
.L_51:


//--------------------- .nv.callgraph             --------------------------
	.section	.nv.callgraph,"",@"SHT_CUDA_CALLGRAPH"
	.align	4
	.sectionentsize	8
	.align		4
        /*0000*/ 	.word	0x00000000
	.align		4
        /*0004*/ 	.word	0xffffffff
	.align		4
        /*0008*/ 	.word	0x00000000
	.align		4
        /*000c*/ 	.word	0xfffffffe
	.align		4
        /*0010*/ 	.word	0x00000000
	.align		4
        /*0014*/ 	.word	0xfffffffd
	.align		4
        /*0018*/ 	.word	0x00000000
	.align		4
        /*001c*/ 	.word	0xfffffffc


//--------------------- .text._Z18elimination_kernelPdS_S_ii --------------------------
	.section	.text._Z18elimination_kernelPdS_S_ii,"ax",@progbits
	.align	128
        .global         _Z18elimination_kernelPdS_S_ii
        .type           _Z18elimination_kernelPdS_S_ii,@function
        .size           _Z18elimination_kernelPdS_S_ii,(.L_x_11 - _Z18elimination_kernelPdS_S_ii)
        .other          _Z18elimination_kernelPdS_S_ii,@"STO_CUDA_ENTRY STV_DEFAULT"
_Z18elimination_kernelPdS_S_ii:
.text._Z18elimination_kernelPdS_S_ii:
[----:B------:R-:W-:Y:S01]  /*0000*/  LDC R1, c[0x0][0x37c] ;  /* 0x0000df00ff017b82 */ /* 0x000fe20000000800 */
[----:B------:R-:W0:Y:S01]  /*0010*/  S2R R0, SR_TID.Y ;  /* 0x0000000000007919 */ /* 0x000e220000002200 */
[----:B------:R-:W1:Y:S06]  /*0020*/  LDCU UR6, c[0x0][0x360] ;  /* 0x00006c00ff0677ac */ /* 0x000e6c0008000800 */
[----:B------:R-:W2:Y:S01]  /*0030*/  LDC.64 R6, c[0x0][0x398] ;  /* 0x0000e600ff067b82 */ /* 0x000ea20000000a00 */
[----:B------:R-:W-:Y:S01]  /*0040*/  HFMA2 R10, -RZ, RZ, 0, 0 ;  /* 0x00000000ff0a7431 */ /* 0x000fe200000001ff */
[----:B------:R-:W0:Y:S01]  /*0050*/  S2R R5, SR_CTAID.Y ;  /* 0x0000000000057919 */ /* 0x000e220000002600 */
[----:B------:R-:W0:Y:S01]  /*0060*/  LDCU UR7, c[0x0][0x364] ;  /* 0x00006c80ff0777ac */ /* 0x000e220008000800 */
[----:B------:R-:W-:Y:S01]  /*0070*/  MOV R11, 0x3ff00000 ;  /* 0x3ff00000000b7802 */ /* 0x000fe20000000f00 */
[----:B------:R-:W1:Y:S01]  /*0080*/  S2R R8, SR_TID.X ;  /* 0x0000000000087919 */ /* 0x000e620000002100 */
[----:B------:R-:W3:Y:S02]  /*0090*/  LDCU.64 UR4, c[0x0][0x358] ;  /* 0x00006b00ff0477ac */ /* 0x000ee40008000a00 */
[----:B------:R-:W4:Y:S01]  /*00a0*/  LDC.64 R2, c[0x0][0x380] ;  /* 0x0000e000ff027b82 */ /* 0x000f220000000a00 */
[----:B------:R-:W1:Y:S01]  /*00b0*/  S2R R9, SR_CTAID.X ;  /* 0x0000000000097919 */ /* 0x000e620000002500 */
[----:B0-----:R-:W-:-:S02]  /*00c0*/  IMAD R0, R5, UR7, R0 ;  /* 0x0000000705007c24 */ /* 0x001fc4000f8e0200 */
[----:B--2---:R-:W-:-:S03]  /*00d0*/  IMAD R5, R7, 0x1001, RZ ;  /* 0x0000100107057824 */ /* 0x004fc600078e02ff */
[----:B------:R-:W-:Y:S01]  /*00e0*/  ISETP.NE.AND P0, PT, R0, R7, PT ;  /* 0x000000070000720c */ /* 0x000fe20003f05270 */
[----:B----4-:R-:W-:-:S03]  /*00f0*/  IMAD.WIDE R4, R5, 0x8, R2 ;  /* 0x0000000805047825 */ /* 0x010fc600078e0202 */
[----:B------:R-:W-:Y:S01]  /*0100*/  ISETP.GE.OR P0, PT, R0, R6, !P0 ;  /* 0x000000060000720c */ /* 0x000fe20004706670 */
[----:B-1----:R-:W-:Y:S01]  /*0110*/  IMAD R8, R9, UR6, R8 ;  /* 0x0000000609087c24 */ /* 0x002fe2000f8e0208 */
[----:B---3--:R0:W-:Y:S11]  /*0120*/  STG.E.64 desc[UR4][R4.64], R10 ;  /* 0x0000000a04007986 */ /* 0x0081f6000c101b04 */
[----:B------:R-:W-:Y:S05]  /*0130*/  @P0 EXIT ;  /* 0x000000000000094d */ /* 0x000fea0003800000 */
[----:B------:R-:W-:Y:S02]  /*0140*/  ISETP.NE.AND P1, PT, R8, RZ, PT ;  /* 0x000000ff0800720c */ /* 0x000fe40003f25270 */
[CC--:B0-----:R-:W-:Y:S02]  /*0150*/  LEA R5, R0.reuse, R7.reuse, 0xc ;  /* 0x0000000700057211 */ /* 0x0c1fe400078e60ff */
[----:B------:R-:W-:-:S03]  /*0160*/  ISETP.GT.OR P0, PT, R0, R7, P1 ;  /* 0x000000070000720c */ /* 0x000fc60000f04670 */
[----:B------:R-:W-:-:S06]  /*0170*/  IMAD.WIDE R4, R5, 0x8, R2 ;  /* 0x0000000805047825 */ /* 0x000fcc00078e0202 */
[----:B------:R-:W0:Y:S01]  /*0180*/  @!P1 LDC.64 R10, c[0x0][0x388] ;  /* 0x0000e200ff0a9b82 */ /* 0x000e220000000a00 */
[----:B------:R-:W2:Y:S07]  /*0190*/  @!P1 LDG.E.64 R14, desc[UR4][R4.64] ;  /* 0x00000004040e9981 */ /* 0x000eae000c1e1b00 */
[----:B------:R-:W1:Y:S08]  /*01a0*/  @!P1 LDC.64 R16, c[0x0][0x390] ;  /* 0x0000e400ff109b82 */ /* 0x000e700000000a00 */
[----:B0-----:R-:W0:Y:S08]  /*01b0*/  @!P0 LDC R10, c[0x0][0x390] ;  /* 0x0000e400ff0a8b82 */ /* 0x001e300000000800 */
[----:B------:R-:W0:Y:S01]  /*01c0*/  @!P0 LDC R11, c[0x0][0x394] ;  /* 0x0000e500ff0b8b82 */ /* 0x000e220000000800 */
[----:B-1----:R-:W-:-:S06]  /*01d0*/  @!P1 IMAD.WIDE R16, R7, 0x8, R16 ;  /* 0x0000000807109825 */ /* 0x002fcc00078e0210 */
[----:B------:R-:W2:Y:S01]  /*01e0*/  @!P1 LDG.E.64 R16, desc[UR4][R16.64] ;  /* 0x0000000410109981 */ /* 0x000ea2000c1e1b00 */
[----:B0-----:R-:W-:-:S05]  /*01f0*/  @!P1 IMAD.WIDE.U32 R10, R0, 0x8, R10 ;  /* 0x00000008000a9825 */ /* 0x001fca00078e000a */
[----:B------:R-:W2:Y:S01]  /*0200*/  @!P1 LDG.E.64 R12, desc[UR4][R10.64] ;  /* 0x000000040a0c9981 */ /* 0x000ea2000c1e1b00 */
[----:B------:R-:W-:-:S04]  /*0210*/  ISETP.GT.AND P0, PT, R8, R7, PT ;  /* 0x000000070800720c */ /* 0x000fc80003f04270 */
[----:B------:R-:W-:Y:S01]  /*0220*/  ISETP.GE.OR P0, PT, R8, R6, !P0 ;  /* 0x000000060800720c */ /* 0x000fe20004706670 */
[----:B--2---:R-:W-:-:S07]  /*0230*/  @!P1 DFMA R12, -R14, R16, R12 ;  /* 0x000000100e0c922b */ /* 0x004fce000000010c */
[----:B------:R0:W-:Y:S04]  /*0240*/  @!P1 STG.E.64 desc[UR4][R10.64], R12 ;  /* 0x0000000c0a009986 */ /* 0x0001e8000c101b04 */
[----:B------:R0:W-:Y:S01]  /*0250*/  @!P1 STG.E.64 desc[UR4][R4.64], RZ ;  /* 0x000000ff04009986 */ /* 0x0001e2000c101b04 */
[----:B------:R-:W-:Y:S05]  /*0260*/  @P0 EXIT ;  /* 0x000000000000094d */ /* 0x000fea0003800000 */
[-C--:B------:R-:W-:Y:S01]  /*0270*/  LEA R9, R7, R8.reuse, 0xc ;  /* 0x0000000807097211 */ /* 0x080fe200078e60ff */
[----:B0-----:R-:W2:Y:S01]  /*0280*/  LDG.E.64 R4, desc[UR4][R4.64] ;  /* 0x0000000404047981 */ /* 0x001ea2000c1e1b00 */
[----:B------:R-:W-:-:S03]  /*0290*/  LEA R7, R0, R8, 0xc ;  /* 0x0000000800077211 */ /* 0x000fc600078e60ff */
[----:B------:R-:W-:-:S04]  /*02a0*/  IMAD.WIDE R8, R9, 0x8, R2 ;  /* 0x0000000809087825 */ /* 0x000fc800078e0202 */
[----:B------:R-:W-:Y:S02]  /*02b0*/  IMAD.WIDE R2, R7, 0x8, R2 ;  /* 0x0000000807027825 */ /* 0x000fe400078e0202 */
[----:B------:R-:W2:Y:S04]  /*02c0*/  LDG.E.64 R8, desc[UR4][R8.64] ;  /* 0x0000000408087981 */ /* 0x000ea8000c1e1b00 */
[----:B------:R-:W2:Y:S02]  /*02d0*/  LDG.E.64 R6, desc[UR4][R2.64] ;  /* 0x0000000402067981 */ /* 0x000ea4000c1e1b00 */
[----:B--2---:R-:W-:-:S07]  /*02e0*/  DFMA R6, R8, -R4, R6 ;  /* 0x800000040806722b */ /* 0x004fce0000000006 */
[----:B------:R-:W-:Y:S01]  /*02f0*/  STG.E.64 desc[UR4][R2.64], R6 ;  /* 0x0000000602007986 */ /* 0x000fe2000c101b04 */
[----:B------:R-:W-:Y:S05]  /*0300*/  EXIT ;  /* 0x000000000000794d */ /* 0x000fea0003800000 */
.L_x_0:
[----:B------:R-:W-:-:S00]  /*0310*/  BRA `(.L_x_0) ;  /* 0xfffffffc00fc7947 */ /* 0x000fc0000383ffff */
[----:B------:R-:W-:-:S00]  /*0320*/  NOP ;  /* 0x0000000000007918 */ /* 0x000fc00000000000 */
        /* <DEDUP_REMOVED lines=13> */
.L_x_11:


//--------------------- .text._Z15division_kernelPdS_S_ii --------------------------
	.section	.text._Z15division_kernelPdS_S_ii,"ax",@progbits
	.align	128
        .global         _Z15division_kernelPdS_S_ii
        .type           _Z15division_kernelPdS_S_ii,@function
        .size           _Z15division_kernelPdS_S_ii,(.L_x_10 - _Z15division_kernelPdS_S_ii)
        .other          _Z15division_kernelPdS_S_ii,@"STO_CUDA_ENTRY STV_DEFAULT"
_Z15division_kernelPdS_S_ii:
.text._Z15division_kernelPdS_S_ii:
[----:B------:R-:W-:Y:S08]  /*0000*/  LDC R1, c[0x0][0x37c] ;  /* 0x0000df00ff017b82 */ /* 0x000ff00000000800 */
[----:B------:R-:W0:Y:S01]  /*0010*/  LDC R0, c[0x0][0x39c] ;  /* 0x0000e700ff007b82 */ /* 0x000e220000000800 */
[----:B------:R-:W1:Y:S07]  /*0020*/  LDCU.64 UR4, c[0x0][0x358] ;  /* 0x00006b00ff0477ac */ /* 0x000e6e0008000a00 */
[----:B------:R-:W2:Y:S08]  /*0030*/  LDC.64 R4, c[0x0][0x380] ;  /* 0x0000e000ff047b82 */ /* 0x000eb00000000a00 */
[----:B------:R-:W3:Y:S01]  /*0040*/  LDC.64 R8, c[0x0][0x388] ;  /* 0x0000e200ff087b82 */ /* 0x000ee20000000a00 */
[----:B0-----:R-:W-:-:S04]  /*0050*/  IMAD R3, R0, 0x1001, RZ ;  /* 0x0000100100037824 */ /* 0x001fc800078e02ff */
[----:B--2---:R-:W-:-:S05]  /*0060*/  IMAD.WIDE R4, R3, 0x8, R4 ;  /* 0x0000000803047825 */ /* 0x004fca00078e0204 */
[----:B-1----:R-:W2:Y:S01]  /*0070*/  LDG.E.64 R6, desc[UR4][R4.64] ;  /* 0x0000000404067981 */ /* 0x002ea2000c1e1b00 */
[----:B---3--:R-:W-:-:S06]  /*0080*/  IMAD.WIDE R8, R0, 0x8, R8 ;  /* 0x0000000800087825 */ /* 0x008fcc00078e0208 */
[----:B------:R-:W3:Y:S01]  /*0090*/  LDG.E.64 R8, desc[UR4][R8.64] ;  /* 0x0000000408087981 */ /* 0x000ee2000c1e1b00 */
[----:B------:R-:W-:Y:S01]  /*00a0*/  IMAD.MOV.U32 R2, RZ, RZ, 0x1 ;  /* 0x00000001ff027424 */ /* 0x000fe200078e00ff */
[----:B------:R-:W0:Y:S01]  /*00b0*/  LDCU UR6, c[0x0][0x360] ;  /* 0x00006c00ff0677ac */ /* 0x000e220008000800 */
[----:B------:R-:W0:Y:S01]  /*00c0*/  S2R R15, SR_TID.X ;  /* 0x00000000000f7919 */ /* 0x000e220000002100 */
[----:B------:R-:W0:Y:S02]  /*00d0*/  S2R R14, SR_CTAID.X ;  /* 0x00000000000e7919 */ /* 0x000e240000002500 */
[----:B0-----:R-:W-:-:S04]  /*00e0*/  IMAD R15, R14, UR6, R15 ;  /* 0x000000060e0f7c24 */ /* 0x001fc8000f8e020f */
[----:B------:R-:W-:Y:S01]  /*00f0*/  VIADD R15, R15, 0x1 ;  /* 0x000000010f0f7836 */ /* 0x000fe20000000000 */
[----:B--2---:R-:W0:Y:S01]  /*0100*/  MUFU.RCP64H R3, R7 ;  /* 0x0000000700037308 */ /* 0x004e220000001800 */
[----:B---3--:R-:W-:Y:S01]  /*0110*/  FSETP.GEU.AND P1, PT, |R9|, 6.5827683646048100446e-37, PT ;  /* 0x036000000900780b */ /* 0x008fe20003f2e200 */
[----:B0-----:R-:W-:-:S08]  /*0120*/  DFMA R10, -R6, R2, 1 ;  /* 0x3ff00000060a742b */ /* 0x001fd00000000102 */
[----:B------:R-:W-:-:S08]  /*0130*/  DFMA R10, R10, R10, R10 ;  /* 0x0000000a0a0a722b */ /* 0x000fd0000000000a */
[----:B------:R-:W-:-:S08]  /*0140*/  DFMA R10, R2, R10, R2 ;  /* 0x0000000a020a722b */ /* 0x000fd00000000002 */
[----:B------:R-:W-:-:S08]  /*0150*/  DFMA R2, -R6, R10, 1 ;  /* 0x3ff000000602742b */ /* 0x000fd0000000010a */
[----:B------:R-:W-:-:S08]  /*0160*/  DFMA R2, R10, R2, R10 ;  /* 0x000000020a02722b */ /* 0x000fd0000000000a */
[----:B------:R-:W-:-:S08]  /*0170*/  DMUL R10, R8, R2 ;  /* 0x00000002080a7228 */ /* 0x000fd00000000000 */
[----:B------:R-:W-:-:S08]  /*0180*/  DFMA R12, -R6, R10, R8 ;  /* 0x0000000a060c722b */ /* 0x000fd00000000108 */
[----:B------:R-:W-:Y:S01]  /*0190*/  DFMA R2, R2, R12, R10 ;  /* 0x0000000c0202722b */ /* 0x000fe2000000000a */
[----:B------:R-:W-:-:S09]  /*01a0*/  IMAD.IADD R13, R15, 0x1, R0 ;  /* 0x000000010f0d7824 */ /* 0x000fd200078e0200 */
[----:B------:R-:W-:-:S05]  /*01b0*/  FFMA R10, RZ, R7, R3 ;  /* 0x00000007ff0a7223 */ /* 0x000fca0000000003 */
[----:B------:R-:W-:-:S13]  /*01c0*/  FSETP.GT.AND P0, PT, |R10|, 1.469367938527859385e-39, PT ;  /* 0x001000000a00780b */ /* 0x000fda0003f04200 */
[----:B------:R-:W-:Y:S05]  /*01d0*/  @P0 BRA P1, `(.L_x_1) ;  /* 0x0000000000080947 */ /* 0x000fea0000800000 */
[----:B------:R-:W-:-:S07]  /*01e0*/  MOV R16, 0x200 ;  /* 0x0000020000107802 */ /* 0x000fce0000000f00 */
[----:B------:R-:W-:Y:S05]  /*01f0*/  CALL.REL.NOINC `($__internal_0_$__cuda_sm20_div_rn_f64_full) ;  /* 0x0000000000747944 */ /* 0x000fea0003c00000 */
.L_x_1:
[----:B------:R-:W0:Y:S08]  /*0200*/  LDC.64 R8, c[0x0][0x398] ;  /* 0x0000e600ff087b82 */ /* 0x000e300000000a00 */
[----:B------:R-:W1:Y:S01]  /*0210*/  LDC.64 R6, c[0x0][0x390] ;  /* 0x0000e400ff067b82 */ /* 0x000e620000000a00 */
[----:B0-----:R-:W-:Y:S01]  /*0220*/  ISETP.GE.AND P0, PT, R13, R8, PT ;  /* 0x000000080d00720c */ /* 0x001fe20003f06270 */
[----:B-1----:R-:W-:-:S05]  /*0230*/  IMAD.WIDE R6, R9, 0x8, R6 ;  /* 0x0000000809067825 */ /* 0x002fca00078e0206 */
[----:B------:R0:W-:Y:S07]  /*0240*/  STG.E.64 desc[UR4][R6.64], R2 ;  /* 0x0000000206007986 */ /* 0x0001ee000c101b04 */
[----:B------:R-:W-:Y:S05]  /*0250*/  @P0 EXIT ;  /* 0x000000000000094d */ /* 0x000fea0003800000 */
[----:B0-----:R-:W2:Y:S01]  /*0260*/  LDG.E.64 R6, desc[UR4][R4.64] ;  /* 0x0000000404067981 */ /* 0x001ea2000c1e1b00 */
[----:B------:R-:W-:-:S05]  /*0270*/  IMAD.WIDE R12, R15, 0x8, R4 ;  /* 0x000000080f0c7825 */ /* 0x000fca00078e0204 */
[----:B------:R-:W3:Y:S01]  /*0280*/  LDG.E.64 R8, desc[UR4][R12.64] ;  /* 0x000000040c087981 */ /* 0x000ee2000c1e1b00 */
[----:B------:R-:W-:Y:S01]  /*0290*/  IMAD.MOV.U32 R2, RZ, RZ, 0x1 ;  /* 0x00000001ff027424 */ /* 0x000fe200078e00ff */
[----:B------:R-:W-:Y:S01]  /*02a0*/  BSSY.RECONVERGENT B0, `(.L_x_2) ;  /* 0x0000010000007945 */ /* 0x000fe20003800200 */
[----:B--2---:R-:W0:Y:S01]  /*02b0*/  MUFU.RCP64H R3, R7 ;  /* 0x0000000700037308 */ /* 0x004e220000001800 */
[----:B---3--:R-:W-:-:S03]  /*02c0*/  FSETP.GEU.AND P1, PT, |R9|, 6.5827683646048100446e-37, PT ;  /* 0x036000000900780b */ /* 0x008fc60003f2e200 */
[----:B0-----:R-:W-:-:S08]  /*02d0*/  DFMA R10, -R6, R2, 1 ;  /* 0x3ff00000060a742b */ /* 0x001fd00000000102 */
[----:B------:R-:W-:-:S08]  /*02e0*/  DFMA R10, R10, R10, R10 ;  /* 0x0000000a0a0a722b */ /* 0x000fd0000000000a */
[----:B------:R-:W-:-:S08]  /*02f0*/  DFMA R10, R2, R10, R2 ;  /* 0x0000000a020a722b */ /* 0x000fd00000000002 */
[----:B------:R-:W-:-:S08]  /*0300*/  DFMA R2, -R6, R10, 1 ;  /* 0x3ff000000602742b */ /* 0x000fd0000000010a */
[----:B------:R-:W-:-:S08]  /*0310*/  DFMA R2, R10, R2, R10 ;  /* 0x000000020a02722b */ /* 0x000fd0000000000a */
[----:B------:R-:W-:-:S08]  /*0320*/  DMUL R10, R8, R2 ;  /* 0x00000002080a7228 */ /* 0x000fd00000000000 */
[----:B------:R-:W-:-:S08]  /*0330*/  DFMA R4, -R6, R10, R8 ;  /* 0x0000000a0604722b */ /* 0x000fd00000000108 */
[----:B------:R-:W-:-:S10]  /*0340*/  DFMA R2, R2, R4, R10 ;  /* 0x000000040202722b */ /* 0x000fd4000000000a */
[----:B------:R-:W-:-:S05]  /*0350*/  FFMA R0, RZ, R7, R3 ;  /* 0x00000007ff007223 */ /* 0x000fca0000000003 */
[----:B------:R-:W-:-:S13]  /*0360*/  FSETP.GT.AND P0, PT, |R0|, 1.469367938527859385e-39, PT ;  /* 0x001000000000780b */ /* 0x000fda0003f04200 */
[----:B------:R-:W-:Y:S05]  /*0370*/  @P0 BRA P1, `(.L_x_3) ;  /* 0x0000000000080947 */ /* 0x000fea0000800000 */
[----:B------:R-:W-:-:S07]  /*0380*/  MOV R16, 0x3a0 ;  /* 0x000003a000107802 */ /* 0x000fce0000000f00 */
[----:B------:R-:W-:Y:S05]  /*0390*/  CALL.REL.NOINC `($__internal_0_$__cuda_sm20_div_rn_f64_full) ;  /* 0x00000000000c7944 */ /* 0x000fea0003c00000 */
.L_x_3:
[----:B------:R-:W-:Y:S05]  /*03a0*/  BSYNC.RECONVERGENT B0 ;  /* 0x0000000000007941 */ /* 0x000fea0003800200 */
.L_x_2:
[----:B------:R-:W-:Y:S01]  /*03b0*/  STG.E.64 desc[UR4][R12.64], R2 ;  /* 0x000000020c007986 */ /* 0x000fe2000c101b04 */
[----:B------:R-:W-:Y:S05]  /*03c0*/  EXIT ;  /* 0x000000000000794d */ /* 0x000fea0003800000 */
        .weak           $__internal_0_$__cuda_sm20_div_rn_f64_full
        .type           $__internal_0_$__cuda_sm20_div_rn_f64_full,@function
        .size           $__internal_0_$__cuda_sm20_div_rn_f64_full,(.L_x_10 - $__internal_0_$__cuda_sm20_div_rn_f64_full)
$__internal_0_$__cuda_sm20_div_rn_f64_full:
[C---:B------:R-:W-:Y:S01]  /*03d0*/  FSETP.GEU.AND P0, PT, |R7|.reuse, 1.469367938527859385e-39, PT ;  /* 0x001000000700780b */ /* 0x040fe20003f0e200 */
[----:B------:R-:W-:Y:S01]  /*03e0*/  IMAD.MOV.U32 R18, RZ, RZ, 0x1 ;  /* 0x00000001ff127424 */ /* 0x000fe200078e00ff */
[----:B------:R-:W-:Y:S01]  /*03f0*/  LOP3.LUT R2, R7, 0x800fffff, RZ, 0xc0, !PT ;  /* 0x800fffff07027812 */ /* 0x000fe200078ec0ff */
[----:B------:R-:W-:Y:S01]  /*0400*/  IMAD.MOV.U32 R0, RZ, RZ, 0x1ca00000 ;  /* 0x1ca00000ff007424 */ /* 0x000fe200078e00ff */
[C---:B------:R-:W-:Y:S01]  /*0410*/  FSETP.GEU.AND P2, PT, |R9|.reuse, 1.469367938527859385e-39, PT ;  /* 0x001000000900780b */ /* 0x040fe20003f4e200 */
[----:B------:R-:W-:Y:S01]  /*0420*/  BSSY.RECONVERGENT B1, `(.L_x_4) ;  /* 0x0000052000017945 */ /* 0x000fe20003800200 */
[----:B------:R-:W-:Y:S01]  /*0430*/  LOP3.LUT R3, R2, 0x3ff00000, RZ, 0xfc, !PT ;  /* 0x3ff0000002037812 */ /* 0x000fe200078efcff */
[----:B------:R-:W-:Y:S01]  /*0440*/  IMAD.MOV.U32 R2, RZ, RZ, R6 ;  /* 0x000000ffff027224 */ /* 0x000fe200078e0006 */
[----:B------:R-:W-:Y:S02]  /*0450*/  LOP3.LUT R14, R9, 0x7ff00000, RZ, 0xc0, !PT ;  /* 0x7ff00000090e7812 */ /* 0x000fe400078ec0ff */
[----:B------:R-:W-:-:S03]  /*0460*/  LOP3.LUT R17, R7, 0x7ff00000, RZ, 0xc0, !PT ;  /* 0x7ff0000007117812 */ /* 0x000fc600078ec0ff */
[----:B------:R-:W-:Y:S01]  /*0470*/  @!P0 DMUL R2, R6, 8.98846567431157953865e+307 ;  /* 0x7fe0000006028828 */ /* 0x000fe20000000000 */
[C---:B------:R-:W-:Y:S01]  /*0480*/  ISETP.GE.U32.AND P1, PT, R14.reuse, R17, PT ;  /* 0x000000110e00720c */ /* 0x040fe20003f26070 */
[----:B------:R-:W-:Y:S02]  /*0490*/  IMAD.MOV.U32 R24, RZ, RZ, R14 ;  /* 0x000000ffff187224 */ /* 0x000fe400078e000e */
[----:B------:R-:W-:Y:S02]  /*04a0*/  @!P2 LOP3.LUT R21, R7, 0x7ff00000, RZ, 0xc0, !PT ;  /* 0x7ff000000715a812 */ /* 0x000fe400078ec0ff */
[----:B------:R-:W0:Y:S02]  /*04b0*/  MUFU.RCP64H R19, R3 ;  /* 0x0000000300137308 */ /* 0x000e240000001800 */
[----:B------:R-:W-:Y:S02]  /*04c0*/  @!P2 ISETP.GE.U32.AND P3, PT, R14, R21, PT ;  /* 0x000000150e00a20c */ /* 0x000fe40003f66070 */
[----:B------:R-:W-:-:S02]  /*04d0*/  @!P0 LOP3.LUT R17, R3, 0x7ff00000, RZ, 0xc0, !PT ;  /* 0x7ff0000003118812 */ /* 0x000fc400078ec0ff */
[----:B------:R-:W-:-:S03]  /*04e0*/  @!P2 SEL R21, R0, 0x63400000, !P3 ;  /* 0x634000000015a807 */ /* 0x000fc60005800000 */
[----:B------:R-:W-:Y:S01]  /*04f0*/  VIADD R26, R17, 0xffffffff ;  /* 0xffffffff111a7836 */ /* 0x000fe20000000000 */
[----:B------:R-:W-:-:S04]  /*0500*/  @!P2 LOP3.LUT R22, R21, 0x80000000, R9, 0xf8, !PT ;  /* 0x800000001516a812 */ /* 0x000fc800078ef809 */
[----:B------:R-:W-:Y:S01]  /*0510*/  @!P2 LOP3.LUT R23, R22, 0x100000, RZ, 0xfc, !PT ;  /* 0x001000001617a812 */ /* 0x000fe200078efcff */
[----:B------:R-:W-:Y:S01]  /*0520*/  @!P2 IMAD.MOV.U32 R22, RZ, RZ, RZ ;  /* 0x000000ffff16a224 */ /* 0x000fe200078e00ff */
[----:B0-----:R-:W-:-:S08]  /*0530*/  DFMA R10, R18, -R2, 1 ;  /* 0x3ff00000120a742b */ /* 0x001fd00000000802 */
[----:B------:R-:W-:-:S08]  /*0540*/  DFMA R10, R10, R10, R10 ;  /* 0x0000000a0a0a722b */ /* 0x000fd0000000000a */
[----:B------:R-:W-:Y:S01]  /*0550*/  DFMA R18, R18, R10, R18 ;  /* 0x0000000a1212722b */ /* 0x000fe20000000012 */
[----:B------:R-:W-:Y:S01]  /*0560*/  SEL R11, R0, 0x63400000, !P1 ;  /* 0x63400000000b7807 */ /* 0x000fe20004800000 */
[----:B------:R-:W-:-:S03]  /*0570*/  IMAD.MOV.U32 R10, RZ, RZ, R8 ;  /* 0x000000ffff0a7224 */ /* 0x000fc600078e0008 */
[----:B------:R-:W-:-:S03]  /*0580*/  LOP3.LUT R11, R11, 0x800fffff, R9, 0xf8, !PT ;  /* 0x800fffff0b0b7812 */ /* 0x000fc600078ef809 */
[----:B------:R-:W-:-:S03]  /*0590*/  DFMA R20, R18, -R2, 1 ;  /* 0x3ff000001214742b */ /* 0x000fc60000000802 */
[----:B------:R-:W-:-:S05]  /*05a0*/  @!P2 DFMA R10, R10, 2, -R22 ;  /* 0x400000000a0aa82b */ /* 0x000fca0000000816 */
[----:B------:R-:W-:-:S05]  /*05b0*/  DFMA R20, R18, R20, R18 ;  /* 0x000000141214722b */ /* 0x000fca0000000012 */
[----:B------:R-:W-:-:S03]  /*05c0*/  @!P2 LOP3.LUT R24, R11, 0x7ff00000, RZ, 0xc0, !PT ;  /* 0x7ff000000b18a812 */ /* 0x000fc600078ec0ff */
[----:B------:R-:W-:Y:S02]  /*05d0*/  DMUL R18, R20, R10 ;  /* 0x0000000a14127228 */ /* 0x000fe40000000000 */
[----:B------:R-:W-:-:S05]  /*05e0*/  VIADD R25, R24, 0xffffffff ;  /* 0xffffffff18197836 */ /* 0x000fca0000000000 */
[----:B------:R-:W-:Y:S01]  /*05f0*/  ISETP.GT.U32.AND P0, PT, R25, 0x7feffffe, PT ;  /* 0x7feffffe1900780c */ /* 0x000fe20003f04070 */
[----:B------:R-:W-:-:S03]  /*0600*/  DFMA R22, R18, -R2, R10 ;  /* 0x800000021216722b */ /* 0x000fc6000000000a */
[----:B------:R-:W-:-:S05]  /*0610*/  ISETP.GT.U32.OR P0, PT, R26, 0x7feffffe, P0 ;  /* 0x7feffffe1a00780c */ /* 0x000fca0000704470 */
[----:B------:R-:W-:-:S08]  /*0620*/  DFMA R22, R20, R22, R18 ;  /* 0x000000161416722b */ /* 0x000fd00000000012 */
[----:B------:R-:W-:Y:S05]  /*0630*/  @P0 BRA `(.L_x_5) ;  /* 0x00000000006c0947 */ /* 0x000fea0003800000 */
[----:B------:R-:W-:-:S04]  /*0640*/  LOP3.LUT R9, R7, 0x7ff00000, RZ, 0xc0, !PT ;  /* 0x7ff0000007097812 */ /* 0x000fc800078ec0ff */
[CC--:B------:R-:W-:Y:S02]  /*0650*/  VIADDMNMX R8, R14.reuse, -R9.reuse, 0xb9600000, !PT ;  /* 0xb96000000e087446 */ /* 0x0c0fe40007800909 */
[----:B------:R-:W-:Y:S02]  /*0660*/  ISETP.GE.U32.AND P0, PT, R14, R9, PT ;  /* 0x000000090e00720c */ /* 0x000fe40003f06070 */
[----:B------:R-:W-:Y:S02]  /*0670*/  VIMNMX R8, PT, PT, R8, 0x46a00000, PT ;  /* 0x46a0000008087848 */ /* 0x000fe40003fe0100 */
[----:B------:R-:W-:-:S05]  /*0680*/  SEL R9, R0, 0x63400000, !P0 ;  /* 0x6340000000097807 */ /* 0x000fca0004000000 */
[----:B------:R-:W-:Y:S02]  /*0690*/  IMAD.IADD R0, R8, 0x1, -R9 ;  /* 0x0000000108007824 */ /* 0x000fe400078e0a09 */
[----:B------:R-:W-:Y:S02]  /*06a0*/  IMAD.MOV.U32 R8, RZ, RZ, RZ ;  /* 0x000000ffff087224 */ /* 0x000fe400078e00ff */
[----:B------:R-:W-:-:S06]  /*06b0*/  VIADD R9, R0, 0x7fe00000 ;  /* 0x7fe0000000097836 */ /* 0x000fcc0000000000 */
[----:B------:R-:W-:-:S10]  /*06c0*/  DMUL R18, R22, R8 ;  /* 0x0000000816127228 */ /* 0x000fd40000000000 */
[----:B------:R-:W-:-:S13]  /*06d0*/  FSETP.GTU.AND P0, PT, |R19|, 1.469367938527859385e-39, PT ;  /* 0x001000001300780b */ /* 0x000fda0003f0c200 */
[----:B------:R-:W-:Y:S05]  /*06e0*/  @P0 BRA `(.L_x_6) ;  /* 0x0000000000940947 */ /* 0x000fea0003800000 */
[----:B------:R-:W-:Y:S01]  /*06f0*/  DFMA R2, R22, -R2, R10 ;  /* 0x800000021602722b */ /* 0x000fe2000000000a */
[----:B------:R-:W-:-:S09]  /*0700*/  IMAD.MOV.U32 R8, RZ, RZ, RZ ;  /* 0x000000ffff087224 */ /* 0x000fd200078e00ff */
[C---:B------:R-:W-:Y:S02]  /*0710*/  FSETP.NEU.AND P0, PT, R3.reuse, RZ, PT ;  /* 0x000000ff0300720b */ /* 0x040fe40003f0d000 */
[----:B------:R-:W-:-:S04]  /*0720*/  LOP3.LUT R7, R3, 0x80000000, R7, 0x48, !PT ;  /* 0x8000000003077812 */ /* 0x000fc800078e4807 */
[----:B------:R-:W-:-:S07]  /*0730*/  LOP3.LUT R9, R7, R9, RZ, 0xfc, !PT ;  /* 0x0000000907097212 */ /* 0x000fce00078efcff */
[----:B------:R-:W-:Y:S05]  /*0740*/  @!P0 BRA `(.L_x_6) ;  /* 0x00000000007c8947 */ /* 0x000fea0003800000 */
[----:B------:R-:W-:Y:S01]  /*0750*/  IMAD.MOV R3, RZ, RZ, -R0 ;  /* 0x000000ffff037224 */ /* 0x000fe200078e0a00 */
[----:B------:R-:W-:Y:S01]  /*0760*/  DMUL.RP R8, R22, R8 ;  /* 0x0000000816087228 */ /* 0x000fe20000008000 */
[----:B------:R-:W-:-:S06]  /*0770*/  IMAD.MOV.U32 R2, RZ, RZ, RZ ;  /* 0x000000ffff027224 */ /* 0x000fcc00078e00ff */
[----:B------:R-:W-:-:S03]  /*0780*/  DFMA R2, R18, -R2, R22 ;  /* 0x800000021202722b */ /* 0x000fc60000000016 */
[----:B------:R-:W-:-:S03]  /*0790*/  LOP3.LUT R7, R9, R7, RZ, 0x3c, !PT ;  /* 0x0000000709077212 */ /* 0x000fc600078e3cff */
[----:B------:R-:W-:-:S04]  /*07a0*/  IADD3 R2, PT, PT, -R0, -0x43300000, RZ ;  /* 0xbcd0000000027810 */ /* 0x000fc80007ffe1ff */
[----:B------:R-:W-:-:S04]  /*07b0*/  FSETP.NEU.AND P0, PT, |R3|, R2, PT ;  /* 0x000000020300720b */ /* 0x000fc80003f0d200 */
[----:B------:R-:W-:Y:S02]  /*07c0*/  FSEL R18, R8, R18, !P0 ;  /* 0x0000001208127208 */ /* 0x000fe40004000000 */
[----:B------:R-:W-:Y:S01]  /*07d0*/  FSEL R19, R7, R19, !P0 ;  /* 0x0000001307137208 */ /* 0x000fe20004000000 */
[----:B------:R-:W-:Y:S06]  /*07e0*/  BRA `(.L_x_6) ;  /* 0x0000000000547947 */ /* 0x000fec0003800000 */
.L_x_5:
[----:B------:R-:W-:-:S14]  /*07f0*/  DSETP.NAN.AND P0, PT, R8, R8, PT ;  /* 0x000000080800722a */ /* 0x000fdc0003f08000 */
[----:B------:R-:W-:Y:S05]  /*0800*/  @P0 BRA `(.L_x_7) ;  /* 0x0000000000440947 */ /* 0x000fea0003800000 */
[----:B------:R-:W-:-:S14]  /*0810*/  DSETP.NAN.AND P0, PT, R6, R6, PT ;  /* 0x000000060600722a */ /* 0x000fdc0003f08000 */
[----:B------:R-:W-:Y:S05]  /*0820*/  @P0 BRA `(.L_x_8) ;  /* 0x0000000000300947 */ /* 0x000fea0003800000 */
[----:B------:R-:W-:Y:S01]  /*0830*/  ISETP.NE.AND P0, PT, R24, R17, PT ;  /* 0x000000111800720c */ /* 0x000fe20003f05270 */
[----:B------:R-:W-:Y:S02]  /*0840*/  IMAD.MOV.U32 R18, RZ, RZ, 0x0 ;  /* 0x00000000ff127424 */ /* 0x000fe400078e00ff */
[----:B------:R-:W-:-:S10]  /*0850*/  IMAD.MOV.U32 R19, RZ, RZ, -0x80000 ;  /* 0xfff80000ff137424 */ /* 0x000fd400078e00ff */
[----:B------:R-:W-:Y:S05]  /*0860*/  @!P0 BRA `(.L_x_6) ;  /* 0x0000000000348947 */ /* 0x000fea0003800000 */
[----:B------:R-:W-:Y:S02]  /*0870*/  ISETP.NE.AND P0, PT, R24, 0x7ff00000, PT ;  /* 0x7ff000001800780c */ /* 0x000fe40003f05270 */
[----:B------:R-:W-:Y:S02]  /*0880*/  LOP3.LUT R19, R9, 0x80000000, R7, 0x48, !PT ;  /* 0x8000000009137812 */ /* 0x000fe400078e4807 */
[----:B------:R-:W-:-:S13]  /*0890*/  ISETP.EQ.OR P0, PT, R17, RZ, !P0 ;  /* 0x000000ff1100720c */ /* 0x000fda0004702670 */
[----:B------:R-:W-:Y:S01]  /*08a0*/  @P0 LOP3.LUT R0, R19, 0x7ff00000, RZ, 0xfc, !PT ;  /* 0x7ff0000013000812 */ /* 0x000fe200078efcff */
[----:B------:R-:W-:Y:S02]  /*08b0*/  @!P0 IMAD.MOV.U32 R18, RZ, RZ, RZ ;  /* 0x000000ffff128224 */ /* 0x000fe400078e00ff */
[----:B------:R-:W-:Y:S02]  /*08c0*/  @P0 IMAD.MOV.U32 R18, RZ, RZ, RZ ;  /* 0x000000ffff120224 */ /* 0x000fe400078e00ff */
[----:B------:R-:W-:Y:S01]  /*08d0*/  @P0 IMAD.MOV.U32 R19, RZ, RZ, R0 ;  /* 0x000000ffff130224 */ /* 0x000fe200078e0000 */
[----:B------:R-:W-:Y:S06]  /*08e0*/  BRA `(.L_x_6) ;  /* 0x0000000000147947 */ /* 0x000fec0003800000 */
.L_x_8:
[----:B------:R-:W-:Y:S01]  /*08f0*/  LOP3.LUT R19, R7, 0x80000, RZ, 0xfc, !PT ;  /* 0x0008000007137812 */ /* 0x000fe200078efcff */
[----:B------:R-:W-:Y:S01]  /*0900*/  IMAD.MOV.U32 R18, RZ, RZ, R6 ;  /* 0x000000ffff127224 */ /* 0x000fe200078e0006 */
[----:B------:R-:W-:Y:S06]  /*0910*/  BRA `(.L_x_6) ;  /* 0x0000000000087947 */ /* 0x000fec0003800000 */
.L_x_7:
[----:B------:R-:W-:Y:S01]  /*0920*/  LOP3.LUT R19, R9, 0x80000, RZ, 0xfc, !PT ;  /* 0x0008000009137812 */ /* 0x000fe200078efcff */
[----:B------:R-:W-:-:S07]  /*0930*/  IMAD.MOV.U32 R18, RZ, RZ, R8 ;  /* 0x000000ffff127224 */ /* 0x000fce00078e0008 */
.L_x_6:
[----:B------:R-:W-:Y:S05]  /*0940*/  BSYNC.RECONVERGENT B1 ;  /* 0x0000000000017941 */ /* 0x000fea0003800200 */
.L_x_4:
[----:B------:R-:W-:Y:S02]  /*0950*/  IMAD.MOV.U32 R17, RZ, RZ, 0x0 ;  /* 0x00000000ff117424 */ /* 0x000fe400078e00ff */
[----:B------:R-:W-:Y:S02]  /*0960*/  IMAD.MOV.U32 R2, RZ, RZ, R18 ;  /* 0x000000ffff027224 */ /* 0x000fe400078e0012 */
[----:B------:R-:W-:Y:S01]  /*0970*/  IMAD.MOV.U32 R3, RZ, RZ, R19 ;  /* 0x000000ffff037224 */ /* 0x000fe200078e0013 */
[----:B------:R-:W-:Y:S06]  /*0980*/  RET.REL.NODEC R16 `(_Z15division_kernelPdS_S_ii) ;  /* 0xfffffff4109c7950 */ /* 0x000fec0003c3ffff */
.L_x_9:
        /* <DEDUP_REMOVED lines=15> */
.L_x_10:


//--------------------- .nv.shared.reserved.0     --------------------------
	.section	.nv.shared.reserved.0,"aw",@nobits
	.weak		__nv_reservedSMEM_offset_0_alias
	.size		__nv_reservedSMEM_offset_0_alias, 0, 64
	.other		__nv_reservedSMEM_offset_0_alias,@"STO_CUDA_RESERVED_SHARED STV_DEFAULT"
__nv_reservedSMEM_offset_0_alias:
	.zero		0
	.zero		64


//--------------------- .nv.constant0._Z18elimination_kernelPdS_S_ii --------------------------
	.section	.nv.constant0._Z18elimination_kernelPdS_S_ii,"a",@progbits
	.sectionflags	@""
	.align	4
.nv.constant0._Z18elimination_kernelPdS_S_ii:
	.zero		928


//--------------------- .nv.constant0._Z15division_kernelPdS_S_ii --------------------------
	.section	.nv.constant0._Z15division_kernelPdS_S_ii,"a",@progbits
	.sectionflags	@""
	.align	4
.nv.constant0._Z15division_kernelPdS_S_ii:
	.zero		928


//--------------------- SYMBOLS --------------------------

	.type		.nv.reservedSmem.offset0,@object
	.size		.nv.reservedSmem.offset0,0x4
